//
// Generated by NVIDIA NVVM Compiler
//
// Compiler Build ID: CL-36424714
// Cuda compilation tools, release 13.0, V13.0.88
// Based on NVVM 20.0.0
//

.version 9.0
.target sm_100
.address_size 64

	// .globl	_Z13reverse_arrayPfi

.visible .entry _Z13reverse_arrayPfi(
	.param .u64 .ptr .align 1 _Z13reverse_arrayPfi_param_0,
	.param .u32 _Z13reverse_arrayPfi_param_1
)
{
	.reg .pred 	%p<2>;
	.reg .b32 	%r<10>;
	.reg .b32 	%f<3>;
	.reg .b64 	%rd<7>;

	ld.param.u64 	%rd1, [_Z13reverse_arrayPfi_param_0];
	ld.param.u32 	%r2, [_Z13reverse_arrayPfi_param_1];
	mov.u32 	%r3, %tid.x;
	mov.u32 	%r4, %ctaid.x;
	mov.u32 	%r5, %ntid.x;
	mad.lo.s32 	%r1, %r4, %r5, %r3;
	shr.u32 	%r6, %r2, 31;
	add.s32 	%r7, %r2, %r6;
	shr.s32 	%r8, %r7, 1;
	setp.ge.s32 	%p1, %r1, %r8;
	@%p1 bra 	$L__BB0_2;
	cvta.to.global.u64 	%rd2, %rd1;
	mul.wide.s32 	%rd3, %r1, 4;
	add.s64 	%rd4, %rd2, %rd3;
	ld.global.f32 	%f1, [%rd4];
	sub.s32 	%r9, %r2, %r1;
	mul.wide.s32 	%rd5, %r9, 4;
	add.s64 	%rd6, %rd2, %rd5;
	ld.global.f32 	%f2, [%rd6];
	st.global.f32 	[%rd4], %f2;
	st.global.f32 	[%rd6], %f1;
$L__BB0_2:
	ret;

}


// ===== COMPILED SASS (sm_100) =====

	.target	sm_100

	.elftype	@"ET_EXEC"


//--------------------- .note.nv.tkinfo           --------------------------
	.section	.note.nv.tkinfo,"",@"SHT_NOTE"
	.sectionflags	@"SHF_NOTE_NV_TKINFO"
	.tkinfo
        /*0018*/ 	.word	0x00000002
        /*0030*/ 	.string	""
        /*0030*/ 	.string	"ptxas"
        /*0030*/ 	.string	"Cuda compilation tools, release 13.0, V13.0.88"
        /*0030*/ 	.string	"Build cuda_13.0.r13.0/compiler.36424714_0"
        /*0030*/ 	.string	"-arch sm_100 -m 64 "



//--------------------- .note.nv.cuinfo           --------------------------
	.section	.note.nv.cuinfo,"",@"SHT_NOTE"
	.sectionflags	@"SHF_NOTE_NV_CUINFO"
        /*0018*/ 	.short	0x0002
        /*001a*/ 	.short	0x0064
        /*001c*/ 	.short	0x0082
	.zero		2


//--------------------- .nv.info                  --------------------------
	.section	.nv.info,"",@"SHT_CUDA_INFO"
	.align	4


	//----- nvinfo : EIATTR_REGCOUNT
	.align		4
        /*0000*/ 	.byte	0x04, 0x2f
        /*0002*/ 	.short	(.L_1 - .L_0)
	.align		4
.L_0:
        /*0004*/ 	.word	index@(_Z13reverse_arrayPfi)
        /*0008*/ 	.word	0x0000000c


	//----- nvinfo : EIATTR_FRAME_SIZE
	.align		4
.L_1:
        /*000c*/ 	.byte	0x04, 0x11
        /*000e*/ 	.short	(.L_3 - .L_2)
	.align		4
.L_2:
        /*0010*/ 	.word	index@(_Z13reverse_arrayPfi)
        /*0014*/ 	.word	0x00000000


	//----- nvinfo : EIATTR_MIN_STACK_SIZE
	.align		4
.L_3:
        /*0018*/ 	.byte	0x04, 0x12
        /*001a*/ 	.short	(.L_5 - .L_4)
	.align		4
.L_4:
        /*001c*/ 	.word	index@(_Z13reverse_arrayPfi)
        /*0020*/ 	.word	0x00000000
.L_5:


//--------------------- .nv.compat                --------------------------
	.section	.nv.compat,"",@"SHT_CUDA_COMPAT_INFO"
	.align	4
        /*0000*/ 	.byte	0x02, 0x09, 0x00, 0x00, 0x02, 0x02, 0x01, 0x00, 0x02, 0x05, 0x05, 0x00, 0x03, 0x07, 0x01, 0x01
        /*0010*/ 	.byte	0x02, 0x03, 0x00, 0x00, 0x02, 0x06, 0x01, 0x00, 0x04, 0x0b, 0x08, 0x00, 0x09, 0x00, 0x00, 0x00
        /*0020*/ 	.byte	0x00, 0x00, 0x00, 0x00


//--------------------- .nv.info._Z13reverse_arrayPfi --------------------------
	.section	.nv.info._Z13reverse_arrayPfi,"",@"SHT_CUDA_INFO"
	.sectionflags	@""
	.align	4


	//----- nvinfo : EIATTR_CUDA_API_VERSION
	.align		4
        /*0000*/ 	.byte	0x04, 0x37
        /*0002*/ 	.short	(.L_7 - .L_6)
.L_6:
        /*0004*/ 	.word	0x00000082


	//----- nvinfo : EIATTR_KPARAM_INFO
	.align		4
.L_7:
        /*0008*/ 	.byte	0x04, 0x17
        /*000a*/ 	.short	(.L_9 - .L_8)
.L_8:
        /*000c*/ 	.word	0x00000000
        /*0010*/ 	.short	0x0001
        /*0012*/ 	.short	0x0008
        /*0014*/ 	.byte	0x00, 0xf0, 0x11, 0x00


	//----- nvinfo : EIATTR_KPARAM_INFO
	.align		4
.L_9:
        /*0018*/ 	.byte	0x04, 0x17
        /*001a*/ 	.short	(.L_11 - .L_10)
.L_10:
        /*001c*/ 	.word	0x00000000
        /*0020*/ 	.short	0x0000
        /*0022*/ 	.short	0x0000
        /*0024*/ 	.byte	0x00, 0xf5, 0x21, 0x00


	//----- nvinfo : EIATTR_SPARSE_MMA_MASK
	.align		4
.L_11:
        /*0028*/ 	.byte	0x03, 0x50
        /*002a*/ 	.short	0x0000


	//----- nvinfo : EIATTR_MAXREG_COUNT
	.align		4
        /*002c*/ 	.byte	0x03, 0x1b
        /*002e*/ 	.short	0x00ff


	//----- nvinfo : EIATTR_MERCURY_ISA_VERSION
	.align		4
        /*0030*/ 	.byte	0x03, 0x5f
        /*0032*/ 	.short	0x0101


	//----- nvinfo : EIATTR_VRC_CTA_INIT_COUNT
	.align		4
        /*0034*/ 	.byte	0x02, 0x4a
	.zero		1
	.zero		1


	//----- nvinfo : EIATTR_EXIT_INSTR_OFFSETS
	.align		4
        /*0038*/ 	.byte	0x04, 0x1c
        /*003a*/ 	.short	(.L_13 - .L_12)


	//   ....[0]....
.L_12:
        /*003c*/ 	.word	0x00000090


	//   ....[1]....
        /*0040*/ 	.word	0x00000130


	//----- nvinfo : EIATTR_CBANK_PARAM_SIZE
	.align		4
.L_13:
        /*0044*/ 	.byte	0x03, 0x19
        /*0046*/ 	.short	0x000c


	//----- nvinfo : EIATTR_PARAM_CBANK
	.align		4
        /*0048*/ 	.byte	0x04, 0x0a
        /*004a*/ 	.short	(.L_15 - .L_14)
	.align		4
.L_14:
        /*004c*/ 	.word	index@(.nv.constant0._Z13reverse_arrayPfi)
        /*0050*/ 	.short	0x0380
        /*0052*/ 	.short	0x000c


	//----- nvinfo : EIATTR_SW_WAR
	.align		4
.L_15:
        /*0054*/ 	.byte	0x04, 0x36
        /*0056*/ 	.short	(.L_17 - .L_16)
.L_16:
        /*0058*/ 	.word	0x00000008
.L_17:


//--------------------- .nv.callgraph             --------------------------
	.section	.nv.callgraph,"",@"SHT_CUDA_CALLGRAPH"
	.align	4
	.sectionentsize	8
	.align		4
        /*0000*/ 	.word	0x00000000
	.align		4
        /*0004*/ 	.word	0xffffffff
	.align		4
        /*0008*/ 	.word	0x00000000
	.align		4
        /*000c*/ 	.word	0xfffffffe
	.align		4
        /*0010*/ 	.word	0x00000000
	.align		4
        /*0014*/ 	.word	0xfffffffd
	.align		4
        /*0018*/ 	.word	0x00000000
	.align		4
        /*001c*/ 	.word	0xfffffffc


//--------------------- .text._Z13reverse_arrayPfi --------------------------
	.section	.text._Z13reverse_arrayPfi,"ax",@progbits
	.align	128
        .global         _Z13reverse_arrayPfi
        .type           _Z13reverse_arrayPfi,@function
        .size           _Z13reverse_arrayPfi,(.L_x_1 - _Z13reverse_arrayPfi)
        .other          _Z13reverse_arrayPfi,@"STO_CUDA_ENTRY STV_DEFAULT"
_Z13reverse_arrayPfi:
.text._Z13reverse_arrayPfi:
[----:B------:R-:W-:Y:S01]  /*0000*/  LDC R1, c[0x0][0x37c] ;  /* 0x0000df00ff017b82 */ /* 0x000fe20000000800 */
[----:B------:R-:W0:Y:S07]  /*0010*/  S2R R7, SR_TID.X ;  /* 0x0000000000077919 */ /* 0x000e2e0000002100 */
[----:B------:R-:W0:Y:S01]  /*0020*/  S2UR UR5, SR_CTAID.X ;  /* 0x00000000000579c3 */ /* 0x000e220000002500 */
[----:B------:R-:W1:Y:S07]  /*0030*/  LDCU UR6, c[0x0][0x388] ;  /* 0x00007100ff0677ac */ /* 0x000e6e0008000800 */
[----:B------:R-:W0:Y:S01]  /*0040*/  LDC R0, c[0x0][0x360] ;  /* 0x0000d800ff007b82 */ /* 0x000e220000000800 */
[----:B-1----:R-:W-:-:S04]  /*0050*/  ULEA.HI UR4, UR6, UR6, URZ, 0x1 ;  /* 0x0000000606047291 */ /* 0x002fc8000f8f08ff */
[----:B------:R-:W-:Y:S01]  /*0060*/  USHF.R.S32.HI UR4, URZ, 0x1, UR4 ;  /* 0x00000001ff047899 */ /* 0x000fe20008011404 */
[----:B0-----:R-:W-:-:S05]  /*0070*/  IMAD R7, R0, UR5, R7 ;  /* 0x0000000500077c24 */ /* 0x001fca000f8e0207 */
[----:B------:R-:W-:-:S13]  /*0080*/  ISETP.GE.AND P0, PT, R7, UR4, PT ;  /* 0x0000000407007c0c */ /* 0x000fda000bf06270 */
[----:B------:R-:W-:Y:S05]  /*0090*/  @P0 EXIT ;  /* 0x000000000000094d */ /* 0x000fea0003800000 */
[----:B------:R-:W0:Y:S01]  /*00a0*/  LDC.64 R2, c[0x0][0x380] ;  /* 0x0000e000ff027b82 */ /* 0x000e220000000a00 */
[----:B------:R-:W1:Y:S01]  /*00b0*/  LDCU.64 UR4, c[0x0][0x358] ;  /* 0x00006b00ff0477ac */ /* 0x000e620008000a00 */
[----:B------:R-:W-:-:S05]  /*00c0*/  IADD3 R5, PT, PT, -R7, UR6, RZ ;  /* 0x0000000607057c10 */ /* 0x000fca000fffe1ff */
[----:B0-----:R-:W-:-:S04]  /*00d0*/  IMAD.WIDE R4, R5, 0x4, R2 ;  /* 0x0000000405047825 */ /* 0x001fc800078e0202 */
[----:B------:R-:W-:Y:S01]  /*00e0*/  IMAD.WIDE R2, R7, 0x4, R2 ;  /* 0x0000000407027825 */ /* 0x000fe200078e0202 */
[----:B-1----:R-:W2:Y:S04]  /*00f0*/  LDG.E R9, desc[UR4][R4.64] ;  /* 0x0000000404097981 */ /* 0x002ea8000c1e1900 */
[----:B------:R-:W3:Y:S04]  /*0100*/  LDG.E R7, desc[UR4][R2.64] ;  /* 0x0000000402077981 */ /* 0x000ee8000c1e1900 */
[----:B--2---:R-:W-:Y:S04]  /*0110*/  STG.E desc[UR4][R2.64], R9 ;  /* 0x0000000902007986 */ /* 0x004fe8000c101904 */
[----:B---3--:R-:W-:Y:S01]  /*0120*/  STG.E desc[UR4][R4.64], R7 ;  /* 0x0000000704007986 */ /* 0x008fe2000c101904 */
[----:B------:R-:W-:Y:S05]  /*0130*/  EXIT ;  /* 0x000000000000794d */ /* 0x000fea0003800000 */
.L_x_0:
[----:B------:R-:W-:-:S00]  /*0140*/  BRA `(.L_x_0) ;  /* 0xfffffffc00fc7947 */ /* 0x000fc0000383ffff */
[----:B------:R-:W-:-:S00]  /*0150*/  NOP ;  /* 0x0000000000007918 */ /* 0x000fc00000000000 */
        /* <DEDUP_REMOVED lines=10> */
.L_x_1:


//--------------------- .nv.shared.reserved.0     --------------------------
	.section	.nv.shared.reserved.0,"aw",@nobits
	.weak		__nv_reservedSMEM_offset_0_alias
	.size		__nv_reservedSMEM_offset_0_alias, 0, 64
	.other		__nv_reservedSMEM_offset_0_alias,@"STO_CUDA_RESERVED_SHARED STV_DEFAULT"
__nv_reservedSMEM_offset_0_alias:
	.zero		0
	.zero		64


//--------------------- .nv.constant0._Z13reverse_arrayPfi --------------------------
	.section	.nv.constant0._Z13reverse_arrayPfi,"a",@progbits
	.sectionflags	@""
	.align	4
.nv.constant0._Z13reverse_arrayPfi:
	.zero		908


//--------------------- SYMBOLS --------------------------

	.type		.nv.reservedSmem.offset0,@object
	.size		.nv.reservedSmem.offset0,0x4
